//
// Generated by NVIDIA NVVM Compiler
//
// Compiler Build ID: CL-36424714
// Cuda compilation tools, release 13.0, V13.0.88
// Based on NVVM 20.0.0
//

.version 9.0
.target sm_100
.address_size 64

	// .globl	_Z30sgemm_global_memory_coalescingiiifPKfS0_fPf

.visible .entry _Z30sgemm_global_memory_coalescingiiifPKfS0_fPf(
	.param .u32 _Z30sgemm_global_memory_coalescingiiifPKfS0_fPf_param_0,
	.param .u32 _Z30sgemm_global_memory_coalescingiiifPKfS0_fPf_param_1,
	.param .u32 _Z30sgemm_global_memory_coalescingiiifPKfS0_fPf_param_2,
	.param .f32 _Z30sgemm_global_memory_coalescingiiifPKfS0_fPf_param_3,
	.param .u64 .ptr .align 1 _Z30sgemm_global_memory_coalescingiiifPKfS0_fPf_param_4,
	.param .u64 .ptr .align 1 _Z30sgemm_global_memory_coalescingiiifPKfS0_fPf_param_5,
	.param .f32 _Z30sgemm_global_memory_coalescingiiifPKfS0_fPf_param_6,
	.param .u64 .ptr .align 1 _Z30sgemm_global_memory_coalescingiiifPKfS0_fPf_param_7
)
{
	.reg .pred 	%p<13>;
	.reg .b32 	%r<94>;
	.reg .b32 	%f<73>;
	.reg .b64 	%rd<70>;

	ld.param.u32 	%r46, [_Z30sgemm_global_memory_coalescingiiifPKfS0_fPf_param_0];
	ld.param.u32 	%r47, [_Z30sgemm_global_memory_coalescingiiifPKfS0_fPf_param_1];
	ld.param.u32 	%r45, [_Z30sgemm_global_memory_coalescingiiifPKfS0_fPf_param_2];
	ld.param.f32 	%f13, [_Z30sgemm_global_memory_coalescingiiifPKfS0_fPf_param_3];
	ld.param.u64 	%rd4, [_Z30sgemm_global_memory_coalescingiiifPKfS0_fPf_param_4];
	ld.param.u64 	%rd5, [_Z30sgemm_global_memory_coalescingiiifPKfS0_fPf_param_5];
	ld.param.f32 	%f14, [_Z30sgemm_global_memory_coalescingiiifPKfS0_fPf_param_6];
	cvta.to.global.u64 	%rd1, %rd5;
	cvta.to.global.u64 	%rd2, %rd4;
	mov.u32 	%r48, %ctaid.x;
	mov.u32 	%r49, %ntid.x;
	mov.u32 	%r50, %tid.y;
	mad.lo.s32 	%r1, %r48, %r49, %r50;
	mov.u32 	%r51, %ctaid.y;
	mov.u32 	%r52, %ntid.y;
	mul.lo.s32 	%r2, %r51, %r52;
	mov.u32 	%r3, %tid.x;
	add.s32 	%r53, %r2, %r3;
	setp.ge.u32 	%p1, %r1, %r46;
	setp.ge.u32 	%p2, %r53, %r47;
	or.pred  	%p3, %p1, %p2;
	@%p3 bra 	$L__BB0_14;
	setp.lt.s32 	%p4, %r45, 1;
	mov.f32 	%f72, 0f00000000;
	@%p4 bra 	$L__BB0_13;
	mul.lo.s32 	%r5, %r45, %r1;
	and.b32  	%r6, %r45, 7;
	setp.lt.u32 	%p5, %r45, 8;
	mov.f32 	%f72, 0f00000000;
	mov.b32 	%r92, 0;
	@%p5 bra 	$L__BB0_5;
	and.b32  	%r92, %r45, 2147483640;
	neg.s32 	%r90, %r92;
	add.s32 	%r55, %r3, %r47;
	add.s32 	%r89, %r55, %r2;
	shl.b32 	%r10, %r47, 3;
	shl.b32 	%r56, %r47, 1;
	add.s32 	%r88, %r53, %r56;
	mad.lo.s32 	%r87, %r47, 3, %r53;
	shl.b32 	%r57, %r47, 2;
	add.s32 	%r86, %r53, %r57;
	mad.lo.s32 	%r85, %r47, 5, %r53;
	mad.lo.s32 	%r84, %r47, 6, %r53;
	mad.lo.s32 	%r83, %r47, 7, %r53;
	add.s32 	%r81, %r5, 3;
	mov.f32 	%f72, 0f00000000;
	mov.u32 	%r82, %r53;
$L__BB0_4:
	.pragma "nounroll";
	add.s32 	%r58, %r81, -3;
	mul.wide.u32 	%rd6, %r58, 4;
	add.s64 	%rd7, %rd2, %rd6;
	ld.global.f32 	%f19, [%rd7];
	mul.wide.u32 	%rd8, %r82, 4;
	add.s64 	%rd9, %rd1, %rd8;
	ld.global.f32 	%f20, [%rd9];
	fma.rn.f32 	%f21, %f19, %f20, %f72;
	add.s32 	%r59, %r81, -2;
	mul.wide.u32 	%rd10, %r59, 4;
	add.s64 	%rd11, %rd2, %rd10;
	ld.global.f32 	%f22, [%rd11];
	mul.wide.u32 	%rd12, %r89, 4;
	add.s64 	%rd13, %rd1, %rd12;
	ld.global.f32 	%f23, [%rd13];
	fma.rn.f32 	%f24, %f22, %f23, %f21;
	add.s32 	%r60, %r81, -1;
	mul.wide.u32 	%rd14, %r60, 4;
	add.s64 	%rd15, %rd2, %rd14;
	ld.global.f32 	%f25, [%rd15];
	mul.wide.u32 	%rd16, %r88, 4;
	add.s64 	%rd17, %rd1, %rd16;
	ld.global.f32 	%f26, [%rd17];
	fma.rn.f32 	%f27, %f25, %f26, %f24;
	add.s32 	%r61, %r81, 4;
	mul.wide.u32 	%rd18, %r81, 4;
	add.s64 	%rd19, %rd2, %rd18;
	ld.global.f32 	%f28, [%rd19];
	mul.wide.u32 	%rd20, %r87, 4;
	add.s64 	%rd21, %rd1, %rd20;
	ld.global.f32 	%f29, [%rd21];
	fma.rn.f32 	%f30, %f28, %f29, %f27;
	add.s32 	%r62, %r81, 1;
	mul.wide.u32 	%rd22, %r62, 4;
	add.s64 	%rd23, %rd2, %rd22;
	ld.global.f32 	%f31, [%rd23];
	mul.wide.u32 	%rd24, %r86, 4;
	add.s64 	%rd25, %rd1, %rd24;
	ld.global.f32 	%f32, [%rd25];
	fma.rn.f32 	%f33, %f31, %f32, %f30;
	add.s32 	%r63, %r81, 2;
	mul.wide.u32 	%rd26, %r63, 4;
	add.s64 	%rd27, %rd2, %rd26;
	ld.global.f32 	%f34, [%rd27];
	mul.wide.u32 	%rd28, %r85, 4;
	add.s64 	%rd29, %rd1, %rd28;
	ld.global.f32 	%f35, [%rd29];
	fma.rn.f32 	%f36, %f34, %f35, %f33;
	add.s32 	%r64, %r81, 3;
	mul.wide.u32 	%rd30, %r64, 4;
	add.s64 	%rd31, %rd2, %rd30;
	ld.global.f32 	%f37, [%rd31];
	mul.wide.u32 	%rd32, %r84, 4;
	add.s64 	%rd33, %rd1, %rd32;
	ld.global.f32 	%f38, [%rd33];
	fma.rn.f32 	%f39, %f37, %f38, %f36;
	mul.wide.u32 	%rd34, %r61, 4;
	add.s64 	%rd35, %rd2, %rd34;
	ld.global.f32 	%f40, [%rd35];
	mul.wide.u32 	%rd36, %r83, 4;
	add.s64 	%rd37, %rd1, %rd36;
	ld.global.f32 	%f41, [%rd37];
	fma.rn.f32 	%f72, %f40, %f41, %f39;
	add.s32 	%r90, %r90, 8;
	add.s32 	%r89, %r89, %r10;
	add.s32 	%r88, %r88, %r10;
	add.s32 	%r87, %r87, %r10;
	add.s32 	%r86, %r86, %r10;
	add.s32 	%r85, %r85, %r10;
	add.s32 	%r84, %r84, %r10;
	add.s32 	%r83, %r83, %r10;
	add.s32 	%r82, %r82, %r10;
	add.s32 	%r81, %r81, 8;
	setp.ne.s32 	%p6, %r90, 0;
	@%p6 bra 	$L__BB0_4;
$L__BB0_5:
	setp.eq.s32 	%p7, %r6, 0;
	@%p7 bra 	$L__BB0_13;
	and.b32  	%r39, %r45, 3;
	setp.lt.u32 	%p8, %r6, 4;
	@%p8 bra 	$L__BB0_8;
	add.s32 	%r65, %r92, %r5;
	mul.wide.u32 	%rd38, %r65, 4;
	add.s64 	%rd39, %rd2, %rd38;
	ld.global.f32 	%f43, [%rd39];
	mad.lo.s32 	%r66, %r92, %r47, %r53;
	mul.wide.u32 	%rd40, %r66, 4;
	add.s64 	%rd41, %rd1, %rd40;
	ld.global.f32 	%f44, [%rd41];
	fma.rn.f32 	%f45, %f43, %f44, %f72;
	add.s32 	%r67, %r65, 1;
	mul.wide.u32 	%rd42, %r67, 4;
	add.s64 	%rd43, %rd2, %rd42;
	ld.global.f32 	%f46, [%rd43];
	add.s32 	%r68, %r66, %r47;
	mul.wide.u32 	%rd44, %r68, 4;
	add.s64 	%rd45, %rd1, %rd44;
	ld.global.f32 	%f47, [%rd45];
	fma.rn.f32 	%f48, %f46, %f47, %f45;
	add.s32 	%r69, %r65, 2;
	mul.wide.u32 	%rd46, %r69, 4;
	add.s64 	%rd47, %rd2, %rd46;
	ld.global.f32 	%f49, [%rd47];
	add.s32 	%r70, %r68, %r47;
	mul.wide.u32 	%rd48, %r70, 4;
	add.s64 	%rd49, %rd1, %rd48;
	ld.global.f32 	%f50, [%rd49];
	fma.rn.f32 	%f51, %f49, %f50, %f48;
	add.s32 	%r71, %r65, 3;
	mul.wide.u32 	%rd50, %r71, 4;
	add.s64 	%rd51, %rd2, %rd50;
	ld.global.f32 	%f52, [%rd51];
	add.s32 	%r72, %r70, %r47;
	mul.wide.u32 	%rd52, %r72, 4;
	add.s64 	%rd53, %rd1, %rd52;
	ld.global.f32 	%f53, [%rd53];
	fma.rn.f32 	%f72, %f52, %f53, %f51;
	add.s32 	%r92, %r92, 4;
$L__BB0_8:
	setp.eq.s32 	%p9, %r39, 0;
	@%p9 bra 	$L__BB0_13;
	setp.eq.s32 	%p10, %r39, 1;
	@%p10 bra 	$L__BB0_11;
	add.s32 	%r73, %r92, %r5;
	mul.wide.u32 	%rd54, %r73, 4;
	add.s64 	%rd55, %rd2, %rd54;
	ld.global.f32 	%f55, [%rd55];
	mad.lo.s32 	%r74, %r92, %r47, %r53;
	mul.wide.u32 	%rd56, %r74, 4;
	add.s64 	%rd57, %rd1, %rd56;
	ld.global.f32 	%f56, [%rd57];
	fma.rn.f32 	%f57, %f55, %f56, %f72;
	add.s32 	%r75, %r73, 1;
	mul.wide.u32 	%rd58, %r75, 4;
	add.s64 	%rd59, %rd2, %rd58;
	ld.global.f32 	%f58, [%rd59];
	add.s32 	%r76, %r74, %r47;
	mul.wide.u32 	%rd60, %r76, 4;
	add.s64 	%rd61, %rd1, %rd60;
	ld.global.f32 	%f59, [%rd61];
	fma.rn.f32 	%f72, %f58, %f59, %f57;
	add.s32 	%r92, %r92, 2;
$L__BB0_11:
	and.b32  	%r77, %r45, 1;
	setp.eq.b32 	%p11, %r77, 1;
	not.pred 	%p12, %p11;
	@%p12 bra 	$L__BB0_13;
	add.s32 	%r78, %r92, %r5;
	mul.wide.u32 	%rd62, %r78, 4;
	add.s64 	%rd63, %rd2, %rd62;
	ld.global.f32 	%f60, [%rd63];
	mad.lo.s32 	%r79, %r92, %r47, %r53;
	mul.wide.u32 	%rd64, %r79, 4;
	add.s64 	%rd65, %rd1, %rd64;
	ld.global.f32 	%f61, [%rd65];
	fma.rn.f32 	%f72, %f60, %f61, %f72;
$L__BB0_13:
	ld.param.u64 	%rd69, [_Z30sgemm_global_memory_coalescingiiifPKfS0_fPf_param_7];
	mad.lo.s32 	%r80, %r47, %r1, %r53;
	cvta.to.global.u64 	%rd66, %rd69;
	mul.wide.u32 	%rd67, %r80, 4;
	add.s64 	%rd68, %rd66, %rd67;
	ld.global.f32 	%f62, [%rd68];
	mul.f32 	%f63, %f14, %f62;
	fma.rn.f32 	%f64, %f13, %f72, %f63;
	st.global.f32 	[%rd68], %f64;
$L__BB0_14:
	ret;

}


// ===== COMPILED SASS (sm_100) =====

	.target	sm_100

	.elftype	@"ET_EXEC"


//--------------------- .note.nv.tkinfo           --------------------------
	.section	.note.nv.tkinfo,"",@"SHT_NOTE"
	.sectionflags	@"SHF_NOTE_NV_TKINFO"
	.tkinfo
        /*0018*/ 	.word	0x00000002
        /*0030*/ 	.string	""
        /*0030*/ 	.string	"ptxas"
        /*0030*/ 	.string	"Cuda compilation tools, release 13.0, V13.0.88"
        /*0030*/ 	.string	"Build cuda_13.0.r13.0/compiler.36424714_0"
        /*0030*/ 	.string	"-arch sm_100 -m 64 "



//--------------------- .note.nv.cuinfo           --------------------------
	.section	.note.nv.cuinfo,"",@"SHT_NOTE"
	.sectionflags	@"SHF_NOTE_NV_CUINFO"
        /*0018*/ 	.short	0x0002
        /*001a*/ 	.short	0x0064
        /*001c*/ 	.short	0x0082
	.zero		2


//--------------------- .nv.info                  --------------------------
	.section	.nv.info,"",@"SHT_CUDA_INFO"
	.align	4


	//----- nvinfo : EIATTR_REGCOUNT
	.align		4
        /*0000*/ 	.byte	0x04, 0x2f
        /*0002*/ 	.short	(.L_1 - .L_0)
	.align		4
.L_0:
        /*0004*/ 	.word	index@(_Z30sgemm_global_memory_coalescingiiifPKfS0_fPf)
        /*0008*/ 	.word	0x00000020


	//----- nvinfo : EIATTR_FRAME_SIZE
	.align		4
.L_1:
        /*000c*/ 	.byte	0x04, 0x11
        /*000e*/ 	.short	(.L_3 - .L_2)
	.align		4
.L_2:
        /*0010*/ 	.word	index@(_Z30sgemm_global_memory_coalescingiiifPKfS0_fPf)
        /*0014*/ 	.word	0x00000000


	//----- nvinfo : EIATTR_MIN_STACK_SIZE
	.align		4
.L_3:
        /*0018*/ 	.byte	0x04, 0x12
        /*001a*/ 	.short	(.L_5 - .L_4)
	.align		4
.L_4:
        /*001c*/ 	.word	index@(_Z30sgemm_global_memory_coalescingiiifPKfS0_fPf)
        /*0020*/ 	.word	0x00000000
.L_5:


//--------------------- .nv.compat                --------------------------
	.section	.nv.compat,"",@"SHT_CUDA_COMPAT_INFO"
	.align	4
        /*0000*/ 	.byte	0x02, 0x09, 0x00, 0x00, 0x02, 0x02, 0x01, 0x00, 0x02, 0x05, 0x05, 0x00, 0x03, 0x07, 0x01, 0x01
        /*0010*/ 	.byte	0x02, 0x03, 0x00, 0x00, 0x02, 0x06, 0x01, 0x00, 0x04, 0x0b, 0x08, 0x00, 0x09, 0x00, 0x00, 0x00
        /*0020*/ 	.byte	0x00, 0x00, 0x00, 0x00


//--------------------- .nv.info._Z30sgemm_global_memory_coalescingiiifPKfS0_fPf --------------------------
	.section	.nv.info._Z30sgemm_global_memory_coalescingiiifPKfS0_fPf,"",@"SHT_CUDA_INFO"
	.sectionflags	@""
	.align	4


	//----- nvinfo : EIATTR_CUDA_API_VERSION
	.align		4
        /*0000*/ 	.byte	0x04, 0x37
        /*0002*/ 	.short	(.L_7 - .L_6)
.L_6:
        /*0004*/ 	.word	0x00000082


	//----- nvinfo : EIATTR_KPARAM_INFO
	.align		4
.L_7:
        /*0008*/ 	.byte	0x04, 0x17
        /*000a*/ 	.short	(.L_9 - .L_8)
.L_8:
        /*000c*/ 	.word	0x00000000
        /*0010*/ 	.short	0x0007
        /*0012*/ 	.short	0x0028
        /*0014*/ 	.byte	0x00, 0xf5, 0x21, 0x00


	//----- nvinfo : EIATTR_KPARAM_INFO
	.align		4
.L_9:
        /*0018*/ 	.byte	0x04, 0x17
        /*001a*/ 	.short	(.L_11 - .L_10)
.L_10:
        /*001c*/ 	.word	0x00000000
        /*0020*/ 	.short	0x0006
        /*0022*/ 	.short	0x0020
        /*0024*/ 	.byte	0x00, 0xf0, 0x11, 0x00


	//----- nvinfo : EIATTR_KPARAM_INFO
	.align		4
.L_11:
        /*0028*/ 	.byte	0x04, 0x17
        /*002a*/ 	.short	(.L_13 - .L_12)
.L_12:
        /*002c*/ 	.word	0x00000000
        /*0030*/ 	.short	0x0005
        /*0032*/ 	.short	0x0018
        /*0034*/ 	.byte	0x00, 0xf5, 0x21, 0x00


	//----- nvinfo : EIATTR_KPARAM_INFO
	.align		4
.L_13:
        /*0038*/ 	.byte	0x04, 0x17
        /*003a*/ 	.short	(.L_15 - .L_14)
.L_14:
        /*003c*/ 	.word	0x00000000
        /*0040*/ 	.short	0x0004
        /*0042*/ 	.short	0x0010
        /*0044*/ 	.byte	0x00, 0xf5, 0x21, 0x00


	//----- nvinfo : EIATTR_KPARAM_INFO
	.align		4
.L_15:
        /*0048*/ 	.byte	0x04, 0x17
        /*004a*/ 	.short	(.L_17 - .L_16)
.L_16:
        /*004c*/ 	.word	0x00000000
        /*0050*/ 	.short	0x0003
        /*0052*/ 	.short	0x000c
        /*0054*/ 	.byte	0x00, 0xf0, 0x11, 0x00


	//----- nvinfo : EIATTR_KPARAM_INFO
	.align		4
.L_17:
        /*0058*/ 	.byte	0x04, 0x17
        /*005a*/ 	.short	(.L_19 - .L_18)
.L_18:
        /*005c*/ 	.word	0x00000000
        /*0060*/ 	.short	0x0002
        /*0062*/ 	.short	0x0008
        /*0064*/ 	.byte	0x00, 0xf0, 0x11, 0x00


	//----- nvinfo : EIATTR_KPARAM_INFO
	.align		4
.L_19:
        /*0068*/ 	.byte	0x04, 0x17
        /*006a*/ 	.short	(.L_21 - .L_20)
.L_20:
        /*006c*/ 	.word	0x00000000
        /*0070*/ 	.short	0x0001
        /*0072*/ 	.short	0x0004
        /*0074*/ 	.byte	0x00, 0xf0, 0x11, 0x00


	//----- nvinfo : EIATTR_KPARAM_INFO
	.align		4
.L_21:
        /*0078*/ 	.byte	0x04, 0x17
        /*007a*/ 	.short	(.L_23 - .L_22)
.L_22:
        /*007c*/ 	.word	0x00000000
        /*0080*/ 	.short	0x0000
        /*0082*/ 	.short	0x0000
        /*0084*/ 	.byte	0x00, 0xf0, 0x11, 0x00


	//----- nvinfo : EIATTR_SPARSE_MMA_MASK
	.align		4
.L_23:
        /*0088*/ 	.byte	0x03, 0x50
        /*008a*/ 	.short	0x0000


	//----- nvinfo : EIATTR_MAXREG_COUNT
	.align		4
        /*008c*/ 	.byte	0x03, 0x1b
        /*008e*/ 	.short	0x00ff


	//----- nvinfo : EIATTR_MERCURY_ISA_VERSION
	.align		4
        /*0090*/ 	.byte	0x03, 0x5f
        /*0092*/ 	.short	0x0101


	//----- nvinfo : EIATTR_VRC_CTA_INIT_COUNT
	.align		4
        /*0094*/ 	.byte	0x02, 0x4a
	.zero		1
	.zero		1


	//----- nvinfo : EIATTR_EXIT_INSTR_OFFSETS
	.align		4
        /*0098*/ 	.byte	0x04, 0x1c
        /*009a*/ 	.short	(.L_25 - .L_24)


	//   ....[0]....
.L_24:
        /*009c*/ 	.word	0x000000d0


	//   ....[1]....
        /*00a0*/ 	.word	0x00000ad0


	//----- nvinfo : EIATTR_CBANK_PARAM_SIZE
	.align		4
.L_25:
        /*00a4*/ 	.byte	0x03, 0x19
        /*00a6*/ 	.short	0x0030


	//----- nvinfo : EIATTR_PARAM_CBANK
	.align		4
        /*00a8*/ 	.byte	0x04, 0x0a
        /*00aa*/ 	.short	(.L_27 - .L_26)
	.align		4
.L_26:
        /*00ac*/ 	.word	index@(.nv.constant0._Z30sgemm_global_memory_coalescingiiifPKfS0_fPf)
        /*00b0*/ 	.short	0x0380
        /*00b2*/ 	.short	0x0030


	//----- nvinfo : EIATTR_SW_WAR
	.align		4
.L_27:
        /*00b4*/ 	.byte	0x04, 0x36
        /*00b6*/ 	.short	(.L_29 - .L_28)
.L_28:
        /*00b8*/ 	.word	0x00000008
.L_29:


//--------------------- .nv.callgraph             --------------------------
	.section	.nv.callgraph,"",@"SHT_CUDA_CALLGRAPH"
	.align	4
	.sectionentsize	8
	.align		4
        /*0000*/ 	.word	0x00000000
	.align		4
        /*0004*/ 	.word	0xffffffff
	.align		4
        /*0008*/ 	.word	0x00000000
	.align		4
        /*000c*/ 	.word	0xfffffffe
	.align		4
        /*0010*/ 	.word	0x00000000
	.align		4
        /*0014*/ 	.word	0xfffffffd
	.align		4
        /*0018*/ 	.word	0x00000000
	.align		4
        /*001c*/ 	.word	0xfffffffc


//--------------------- .text._Z30sgemm_global_memory_coalescingiiifPKfS0_fPf --------------------------
	.section	.text._Z30sgemm_global_memory_coalescingiiifPKfS0_fPf,"ax",@progbits
	.align	128
        .global         _Z30sgemm_global_memory_coalescingiiifPKfS0_fPf
        .type           _Z30sgemm_global_memory_coalescingiiifPKfS0_fPf,@function
        .size           _Z30sgemm_global_memory_coalescingiiifPKfS0_fPf,(.L_x_5 - _Z30sgemm_global_memory_coalescingiiifPKfS0_fPf)
        .other          _Z30sgemm_global_memory_coalescingiiifPKfS0_fPf,@"STO_CUDA_ENTRY STV_DEFAULT"
_Z30sgemm_global_memory_coalescingiiifPKfS0_fPf:
.text._Z30sgemm_global_memory_coalescingiiifPKfS0_fPf:
[----:B------:R-:W-:Y:S01]  /*0000*/  LDC R1, c[0x0][0x37c] ;  /* 0x0000df00ff017b82 */ /* 0x000fe20000000800 */
[----:B------:R-:W0:Y:S07]  /*0010*/  S2R R8, SR_TID.X ;  /* 0x0000000000087919 */ /* 0x000e2e0000002100 */
[----:B------:R-:W1:Y:S01]  /*0020*/  S2UR UR4, SR_CTAID.Y ;  /* 0x00000000000479c3 */ /* 0x000e620000002600 */
[----:B------:R-:W2:Y:S07]  /*0030*/  S2R R2, SR_TID.Y ;  /* 0x0000000000027919 */ /* 0x000eae0000002200 */
[----:B------:R-:W2:Y:S01]  /*0040*/  LDC R3, c[0x0][0x360] ;  /* 0x0000d800ff037b82 */ /* 0x000ea20000000800 */
[----:B------:R-:W1:Y:S07]  /*0050*/  LDCU UR5, c[0x0][0x364] ;  /* 0x00006c80ff0577ac */ /* 0x000e6e0008000800 */
[----:B------:R-:W2:Y:S08]  /*0060*/  S2UR UR6, SR_CTAID.X ;  /* 0x00000000000679c3 */ /* 0x000eb00000002500 */
[----:B------:R-:W3:Y:S01]  /*0070*/  LDC.64 R4, c[0x0][0x380] ;  /* 0x0000e000ff047b82 */ /* 0x000ee20000000a00 */
[----:B-1----:R-:W-:-:S06]  /*0080*/  UIMAD UR4, UR4, UR5, URZ ;  /* 0x00000005040472a4 */ /* 0x002fcc000f8e02ff */
[----:B0-----:R-:W-:Y:S01]  /*0090*/  IADD3 R0, PT, PT, R8, UR4, RZ ;  /* 0x0000000408007c10 */ /* 0x001fe2000fffe0ff */
[----:B--2---:R-:W-:-:S03]  /*00a0*/  IMAD R3, R3, UR6, R2 ;  /* 0x0000000603037c24 */ /* 0x004fc6000f8e0202 */
[----:B---3--:R-:W-:-:S04]  /*00b0*/  ISETP.GE.U32.AND P0, PT, R0, R5, PT ;  /* 0x000000050000720c */ /* 0x008fc80003f06070 */
[----:B------:R-:W-:-:S13]  /*00c0*/  ISETP.GE.U32.OR P0, PT, R3, R4, P0 ;  /* 0x000000040300720c */ /* 0x000fda0000706470 */
[----:B------:R-:W-:Y:S05]  /*00d0*/  @P0 EXIT ;  /* 0x000000000000094d */ /* 0x000fea0003800000 */
[----:B------:R-:W0:Y:S01]  /*00e0*/  LDC R2, c[0x0][0x388] ;  /* 0x0000e200ff027b82 */ /* 0x000e220000000800 */
[----:B------:R-:W1:Y:S01]  /*00f0*/  LDCU.64 UR6, c[0x0][0x358] ;  /* 0x00006b00ff0677ac */ /* 0x000e620008000a00 */
[----:B------:R-:W-:Y:S01]  /*0100*/  HFMA2 R25, -RZ, RZ, 0, 0 ;  /* 0x00000000ff197431 */ /* 0x000fe200000001ff */
[----:B0-----:R-:W-:-:S13]  /*0110*/  ISETP.GE.AND P0, PT, R2, 0x1, PT ;  /* 0x000000010200780c */ /* 0x001fda0003f06270 */
[----:B-1----:R-:W-:Y:S05]  /*0120*/  @!P0 BRA `(.L_x_0) ;  /* 0x0000000800448947 */ /* 0x002fea0003800000 */
[C---:B------:R-:W-:Y:S02]  /*0130*/  ISETP.GE.U32.AND P1, PT, R2.reuse, 0x8, PT ;  /* 0x000000080200780c */ /* 0x040fe40003f26070 */
[----:B------:R-:W-:Y:S02]  /*0140*/  LOP3.LUT R6, R2, 0x7, RZ, 0xc0, !PT ;  /* 0x0000000702067812 */ /* 0x000fe400078ec0ff */
[----:B------:R-:W-:Y:S02]  /*0150*/  MOV R25, RZ ;  /* 0x000000ff00197202 */ /* 0x000fe40000000f00 */
[----:B------:R-:W-:Y:S02]  /*0160*/  ISETP.NE.AND P0, PT, R6, RZ, PT ;  /* 0x000000ff0600720c */ /* 0x000fe40003f05270 */
[----:B------:R-:W-:-:S05]  /*0170*/  MOV R7, RZ ;  /* 0x000000ff00077202 */ /* 0x000fca0000000f00 */
[----:B------:R-:W-:Y:S06]  /*0180*/  @!P1 BRA `(.L_x_1) ;  /* 0x0000000400249947 */ /* 0x000fec0003800000 */
[----:B------:R-:W-:Y:S01]  /*0190*/  LOP3.LUT R7, R2, 0x7ffffff8, RZ, 0xc0, !PT ;  /* 0x7ffffff802077812 */ /* 0x000fe200078ec0ff */
[C---:B------:R-:W-:Y:S01]  /*01a0*/  IMAD R10, R5.reuse, 0x3, R0 ;  /* 0x00000003050a7824 */ /* 0x040fe200078e0200 */
[C---:B------:R-:W-:Y:S01]  /*01b0*/  IADD3 R4, PT, PT, R5.reuse, UR4, R8 ;  /* 0x0000000405047c10 */ /* 0x040fe2000fffe008 */
[C-C-:B------:R-:W-:Y:S01]  /*01c0*/  IMAD R14, R5.reuse, 0x5, R0.reuse ;  /* 0x00000005050e7824 */ /* 0x140fe200078e0200 */
[CC--:B------:R-:W-:Y:S01]  /*01d0*/  LEA R8, R5.reuse, R0.reuse, 0x1 ;  /* 0x0000000005087211 */ /* 0x0c0fe200078e08ff */
[C-C-:B------:R-:W-:Y:S01]  /*01e0*/  IMAD R9, R5.reuse, 0x6, R0.reuse ;  /* 0x0000000605097824 */ /* 0x140fe200078e0200 */
[C---:B------:R-:W-:Y:S01]  /*01f0*/  LEA R12, R5.reuse, R0, 0x2 ;  /* 0x00000000050c7211 */ /* 0x040fe200078e10ff */
[----:B------:R-:W-:Y:S01]  /*0200*/  IMAD R11, R5, 0x7, R0 ;  /* 0x00000007050b7824 */ /* 0x000fe200078e0200 */
[----:B------:R-:W-:Y:S01]  /*0210*/  MOV R25, RZ ;  /* 0x000000ff00197202 */ /* 0x000fe20000000f00 */
[----:B------:R-:W-:Y:S01]  /*0220*/  IMAD R15, R3, R2, 0x3 ;  /* 0x00000003030f7424 */ /* 0x000fe200078e0202 */
[----:B------:R-:W-:-:S02]  /*0230*/  MOV R13, R0 ;  /* 0x00000000000d7202 */ /* 0x000fc40000000f00 */
[----:B------:R-:W-:-:S07]  /*0240*/  IADD3 R24, PT, PT, -R7, RZ, RZ ;  /* 0x000000ff07187210 */ /* 0x000fce0007ffe1ff */
.L_x_2:
[----:B------:R-:W0:Y:S01]  /*0250*/  LDC.64 R20, c[0x0][0x390] ;  /* 0x0000e400ff147b82 */ /* 0x000e220000000a00 */
[----:B------:R-:W-:-:S07]  /*0260*/  IADD3 R23, PT, PT, R15, -0x3, RZ ;  /* 0xfffffffd0f177810 */ /* 0x000fce0007ffe0ff */
[----:B------:R-:W1:Y:S01]  /*0270*/  LDC.64 R16, c[0x0][0x398] ;  /* 0x0000e600ff107b82 */ /* 0x000e620000000a00 */
[----:B0-----:R-:W-:-:S06]  /*0280*/  IMAD.WIDE.U32 R22, R23, 0x4, R20 ;  /* 0x0000000417167825 */ /* 0x001fcc00078e0014 */
[----:B------:R-:W2:Y:S01]  /*0290*/  LDG.E R22, desc[UR6][R22.64] ;  /* 0x0000000616167981 */ /* 0x000ea2000c1e1900 */
[----:B-1----:R-:W-:-:S06]  /*02a0*/  IMAD.WIDE.U32 R18, R13, 0x4, R16 ;  /* 0x000000040d127825 */ /* 0x002fcc00078e0010 */
[----:B------:R-:W2:Y:S01]  /*02b0*/  LDG.E R18, desc[UR6][R18.64] ;  /* 0x0000000612127981 */ /* 0x000ea2000c1e1900 */
[----:B------:R-:W-:Y:S01]  /*02c0*/  IADD3 R27, PT, PT, R15, -0x2, RZ ;  /* 0xfffffffe0f1b7810 */ /* 0x000fe20007ffe0ff */
[----:B------:R-:W-:-:S06]  /*02d0*/  IMAD.WIDE.U32 R28, R4, 0x4, R16 ;  /* 0x00000004041c7825 */ /* 0x000fcc00078e0010 */
[----:B------:R-:W3:Y:S01]  /*02e0*/  LDG.E R28, desc[UR6][R28.64] ;  /* 0x000000061c1c7981 */ /* 0x000ee2000c1e1900 */
[----:B--2---:R-:W-:Y:S01]  /*02f0*/  FFMA R25, R22, R18, R25 ;  /* 0x0000001216197223 */ /* 0x004fe20000000019 */
[----:B------:R-:W-:Y:S01]  /*0300*/  IMAD.WIDE.U32 R22, R27, 0x4, R20 ;  /* 0x000000041b167825 */ /* 0x000fe200078e0014 */
[----:B------:R-:W-:-:S05]  /*0310*/  IADD3 R27, PT, PT, R15, -0x1, RZ ;  /* 0xffffffff0f1b7810 */ /* 0x000fca0007ffe0ff */
[----:B------:R-:W-:Y:S01]  /*0320*/  IMAD.WIDE.U32 R26, R27, 0x4, R20 ;  /* 0x000000041b1a7825 */ /* 0x000fe200078e0014 */
[----:B------:R-:W3:Y:S04]  /*0330*/  LDG.E R22, desc[UR6][R22.64] ;  /* 0x0000000616167981 */ /* 0x000ee8000c1e1900 */
[----:B------:R0:W2:Y:S02]  /*0340*/  LDG.E R18, desc[UR6][R26.64] ;  /* 0x000000061a127981 */ /* 0x0000a4000c1e1900 */
[----:B0-----:R-:W-:-:S05]  /*0350*/  IMAD.WIDE.U32 R26, R8, 0x4, R16 ;  /* 0x00000004081a7825 */ /* 0x001fca00078e0010 */
[----:B------:R-:W2:Y:S01]  /*0360*/  LDG.E R19, desc[UR6][R26.64] ;  /* 0x000000061a137981 */ /* 0x000ea2000c1e1900 */
[----:B------:R-:W-:Y:S01]  /*0370*/  IADD3 R23, PT, PT, R15, 0x1, RZ ;  /* 0x000000010f177810 */ /* 0x000fe20007ffe0ff */
[----:B---3--:R-:W-:-:S04]  /*0380*/  FFMA R25, R22, R28, R25 ;  /* 0x0000001c16197223 */ /* 0x008fc80000000019 */
[----:B--2---:R-:W-:Y:S01]  /*0390*/  FFMA R25, R18, R19, R25 ;  /* 0x0000001312197223 */ /* 0x004fe20000000019 */
[----:B------:R-:W-:-:S05]  /*03a0*/  IMAD.WIDE.U32 R18, R15, 0x4, R20 ;  /* 0x000000040f127825 */ /* 0x000fca00078e0014 */
[----:B------:R0:W2:Y:S02]  /*03b0*/  LDG.E R28, desc[UR6][R18.64] ;  /* 0x00000006121c7981 */ /* 0x0000a4000c1e1900 */
[----:B0-----:R-:W-:-:S04]  /*03c0*/  IMAD.WIDE.U32 R18, R23, 0x4, R20 ;  /* 0x0000000417127825 */ /* 0x001fc800078e0014 */
[--C-:B------:R-:W-:Y:S02]  /*03d0*/  IMAD.WIDE.U32 R22, R10, 0x4, R16.reuse ;  /* 0x000000040a167825 */ /* 0x100fe400078e0010 */
[----:B------:R-:W3:Y:S04]  /*03e0*/  LDG.E R18, desc[UR6][R18.64] ;  /* 0x0000000612127981 */ /* 0x000ee8000c1e1900 */
[----:B------:R0:W2:Y:S02]  /*03f0*/  LDG.E R29, desc[UR6][R22.64] ;  /* 0x00000006161d7981 */ /* 0x0000a4000c1e1900 */
[----:B0-----:R-:W-:-:S05]  /*0400*/  IMAD.WIDE.U32 R22, R12, 0x4, R16 ;  /* 0x000000040c167825 */ /* 0x001fca00078e0010 */
[----:B------:R0:W3:Y:S01]  /*0410*/  LDG.E R26, desc[UR6][R22.64] ;  /* 0x00000006161a7981 */ /* 0x0000e2000c1e1900 */
[C---:B------:R-:W-:Y:S02]  /*0420*/  IADD3 R27, PT, PT, R15.reuse, 0x3, RZ ;  /* 0x000000030f1b7810 */ /* 0x040fe40007ffe0ff */
[C---:B0-----:R-:W-:Y:S01]  /*0430*/  IADD3 R23, PT, PT, R15.reuse, 0x4, RZ ;  /* 0x000000040f177810 */ /* 0x041fe20007ffe0ff */
[----:B--2---:R-:W-:Y:S01]  /*0440*/  FFMA R25, R28, R29, R25 ;  /* 0x0000001d1c197223 */ /* 0x004fe20000000019 */
[----:B------:R-:W-:-:S05]  /*0450*/  IADD3 R29, PT, PT, R15, 0x2, RZ ;  /* 0x000000020f1d7810 */ /* 0x000fca0007ffe0ff */
[----:B------:R-:W-:-:S06]  /*0460*/  IMAD.WIDE.U32 R28, R29, 0x4, R20 ;  /* 0x000000041d1c7825 */ /* 0x000fcc00078e0014 */
[----:B------:R-:W2:Y:S01]  /*0470*/  LDG.E R28, desc[UR6][R28.64] ;  /* 0x000000061c1c7981 */ /* 0x000ea2000c1e1900 */
[----:B---3--:R-:W-:Y:S01]  /*0480*/  FFMA R25, R18, R26, R25 ;  /* 0x0000001a12197223 */ /* 0x008fe20000000019 */
[----:B------:R-:W-:-:S04]  /*0490*/  IMAD.WIDE.U32 R18, R14, 0x4, R16 ;  /* 0x000000040e127825 */ /* 0x000fc800078e0010 */
[--C-:B------:R-:W-:Y:S02]  /*04a0*/  IMAD.WIDE.U32 R26, R27, 0x4, R20.reuse ;  /* 0x000000041b1a7825 */ /* 0x100fe400078e0014 */
[----:B------:R-:W2:Y:S02]  /*04b0*/  LDG.E R18, desc[UR6][R18.64] ;  /* 0x0000000612127981 */ /* 0x000ea4000c1e1900 */
[----:B------:R-:W-:Y:S02]  /*04c0*/  IMAD.WIDE.U32 R20, R23, 0x4, R20 ;  /* 0x0000000417147825 */ /* 0x000fe400078e0014 */
[----:B------:R-:W3:Y:S02]  /*04d0*/  LDG.E R26, desc[UR6][R26.64] ;  /* 0x000000061a1a7981 */ /* 0x000ee4000c1e1900 */
[--C-:B------:R-:W-:Y:S02]  /*04e0*/  IMAD.WIDE.U32 R22, R9, 0x4, R16.reuse ;  /* 0x0000000409167825 */ /* 0x100fe400078e0010 */
[----:B------:R-:W4:Y:S02]  /*04f0*/  LDG.E R20, desc[UR6][R20.64] ;  /* 0x0000000614147981 */ /* 0x000f24000c1e1900 */
[----:B------:R-:W-:-:S02]  /*0500*/  IMAD.WIDE.U32 R16, R11, 0x4, R16 ;  /* 0x000000040b107825 */ /* 0x000fc400078e0010 */
[----:B------:R-:W3:Y:S04]  /*0510*/  LDG.E R23, desc[UR6][R22.64] ;  /* 0x0000000616177981 */ /* 0x000ee8000c1e1900 */
[----:B------:R-:W4:Y:S01]  /*0520*/  LDG.E R16, desc[UR6][R16.64] ;  /* 0x0000000610107981 */ /* 0x000f22000c1e1900 */
[----:B------:R-:W-:-:S04]  /*0530*/  IADD3 R24, PT, PT, R24, 0x8, RZ ;  /* 0x0000000818187810 */ /* 0x000fc80007ffe0ff */
[----:B------:R-:W-:Y:S02]  /*0540*/  ISETP.NE.AND P1, PT, R24, RZ, PT ;  /* 0x000000ff1800720c */ /* 0x000fe40003f25270 */
[----:B------:R-:W-:Y:S02]  /*0550*/  IADD3 R15, PT, PT, R15, 0x8, RZ ;  /* 0x000000080f0f7810 */ /* 0x000fe40007ffe0ff */
[C---:B------:R-:W-:Y:S02]  /*0560*/  LEA R4, R5.reuse, R4, 0x3 ;  /* 0x0000000405047211 */ /* 0x040fe400078e18ff */
[C---:B------:R-:W-:Y:S02]  /*0570*/  LEA R8, R5.reuse, R8, 0x3 ;  /* 0x0000000805087211 */ /* 0x040fe400078e18ff */
[C---:B------:R-:W-:Y:S02]  /*0580*/  LEA R10, R5.reuse, R10, 0x3 ;  /* 0x0000000a050a7211 */ /* 0x040fe400078e18ff */
[----:B------:R-:W-:-:S02]  /*0590*/  LEA R12, R5, R12, 0x3 ;  /* 0x0000000c050c7211 */ /* 0x000fc400078e18ff */
[C---:B------:R-:W-:Y:S02]  /*05a0*/  LEA R14, R5.reuse, R14, 0x3 ;  /* 0x0000000e050e7211 */ /* 0x040fe400078e18ff */
[C---:B------:R-:W-:Y:S02]  /*05b0*/  LEA R9, R5.reuse, R9, 0x3 ;  /* 0x0000000905097211 */ /* 0x040fe400078e18ff */
[C---:B------:R-:W-:Y:S02]  /*05c0*/  LEA R11, R5.reuse, R11, 0x3 ;  /* 0x0000000b050b7211 */ /* 0x040fe400078e18ff */
[----:B------:R-:W-:Y:S01]  /*05d0*/  LEA R13, R5, R13, 0x3 ;  /* 0x0000000d050d7211 */ /* 0x000fe200078e18ff */
[----:B--2---:R-:W-:-:S04]  /*05e0*/  FFMA R25, R28, R18, R25 ;  /* 0x000000121c197223 */ /* 0x004fc80000000019 */
[----:B---3--:R-:W-:-:S04]  /*05f0*/  FFMA R25, R26, R23, R25 ;  /* 0x000000171a197223 */ /* 0x008fc80000000019 */
[----:B----4-:R-:W-:Y:S01]  /*0600*/  FFMA R25, R20, R16, R25 ;  /* 0x0000001014197223 */ /* 0x010fe20000000019 */
[----:B------:R-:W-:Y:S06]  /*0610*/  @P1 BRA `(.L_x_2) ;  /* 0xfffffffc000c1947 */ /* 0x000fec000383ffff */
.L_x_1:
[----:B------:R-:W-:Y:S05]  /*0620*/  @!P0 BRA `(.L_x_0) ;  /* 0x0000000400048947 */ /* 0x000fea0003800000 */
[----:B------:R-:W-:Y:S02]  /*0630*/  ISETP.GE.U32.AND P0, PT, R6, 0x4, PT ;  /* 0x000000040600780c */ /* 0x000fe40003f06070 */
[----:B------:R-:W-:-:S04]  /*0640*/  LOP3.LUT R24, R2, 0x3, RZ, 0xc0, !PT ;  /* 0x0000000302187812 */ /* 0x000fc800078ec0ff */
[----:B------:R-:W-:-:S07]  /*0650*/  ISETP.NE.AND P1, PT, R24, RZ, PT ;  /* 0x000000ff1800720c */ /* 0x000fce0003f25270 */
[----:B------:R-:W-:Y:S06]  /*0660*/  @!P0 BRA `(.L_x_3) ;  /* 0x00000000007c8947 */ /* 0x000fec0003800000 */
[----:B------:R-:W0:Y:S01]  /*0670*/  LDC.64 R8, c[0x0][0x398] ;  /* 0x0000e600ff087b82 */ /* 0x000e220000000a00 */
[----:B------:R-:W-:Y:S02]  /*0680*/  IMAD R13, R3, R2, R7 ;  /* 0x00000002030d7224 */ /* 0x000fe400078e0207 */
[----:B------:R-:W-:-:S03]  /*0690*/  IMAD R6, R7, R5, R0 ;  /* 0x0000000507067224 */ /* 0x000fc600078e0200 */
[C---:B------:R-:W-:Y:S02]  /*06a0*/  IADD3 R21, PT, PT, R13.reuse, 0x1, RZ ;  /* 0x000000010d157810 */ /* 0x040fe40007ffe0ff */
[----:B------:R-:W1:Y:S01]  /*06b0*/  LDC.64 R10, c[0x0][0x390] ;  /* 0x0000e400ff0a7b82 */ /* 0x000e620000000a00 */
[C---:B------:R-:W-:Y:S02]  /*06c0*/  IADD3 R15, PT, PT, R13.reuse, 0x2, RZ ;  /* 0x000000020d0f7810 */ /* 0x040fe40007ffe0ff */
[----:B------:R-:W-:Y:S01]  /*06d0*/  IADD3 R27, PT, PT, R13, 0x3, RZ ;  /* 0x000000030d1b7810 */ /* 0x000fe20007ffe0ff */
[C---:B0-----:R-:W-:Y:S01]  /*06e0*/  IMAD.WIDE.U32 R18, R6.reuse, 0x4, R8 ;  /* 0x0000000406127825 */ /* 0x041fe200078e0008 */
[----:B------:R-:W-:-:S04]  /*06f0*/  IADD3 R6, PT, PT, R6, R5, RZ ;  /* 0x0000000506067210 */ /* 0x000fc80007ffe0ff */
[CC--:B------:R-:W-:Y:S01]  /*0700*/  IADD3 R14, PT, PT, R6.reuse, R5.reuse, RZ ;  /* 0x00000005060e7210 */ /* 0x0c0fe20007ffe0ff */
[--C-:B-1----:R-:W-:Y:S01]  /*0710*/  IMAD.WIDE.U32 R22, R13, 0x4, R10.reuse ;  /* 0x000000040d167825 */ /* 0x102fe200078e000a */
[----:B------:R-:W2:Y:S03]  /*0720*/  LDG.E R18, desc[UR6][R18.64] ;  /* 0x0000000612127981 */ /* 0x000ea6000c1e1900 */
[----:B------:R-:W-:Y:S01]  /*0730*/  IMAD.WIDE.U32 R20, R21, 0x4, R10 ;  /* 0x0000000415147825 */ /* 0x000fe200078e000a */
[----:B------:R-:W2:Y:S03]  /*0740*/  LDG.E R4, desc[UR6][R22.64] ;  /* 0x0000000616047981 */ /* 0x000ea6000c1e1900 */
[----:B------:R-:W-:Y:S01]  /*0750*/  IMAD.WIDE.U32 R16, R6, 0x4, R8 ;  /* 0x0000000406107825 */ /* 0x000fe200078e0008 */
[----:B------:R-:W-:Y:S01]  /*0760*/  IADD3 R29, PT, PT, R14, R5, RZ ;  /* 0x000000050e1d7210 */ /* 0x000fe20007ffe0ff */
[----:B------:R-:W3:Y:S02]  /*0770*/  LDG.E R20, desc[UR6][R20.64] ;  /* 0x0000000614147981 */ /* 0x000ee4000c1e1900 */
[----:B------:R-:W-:-:S02]  /*0780*/  IMAD.WIDE.U32 R12, R15, 0x4, R10 ;  /* 0x000000040f0c7825 */ /* 0x000fc400078e000a */
[----:B------:R-:W3:Y:S02]  /*0790*/  LDG.E R17, desc[UR6][R16.64] ;  /* 0x0000000610117981 */ /* 0x000ee4000c1e1900 */
[----:B------:R-:W-:Y:S02]  /*07a0*/  IMAD.WIDE.U32 R14, R14, 0x4, R8 ;  /* 0x000000040e0e7825 */ /* 0x000fe400078e0008 */
[----:B------:R-:W4:Y:S02]  /*07b0*/  LDG.E R13, desc[UR6][R12.64] ;  /* 0x000000060c0d7981 */ /* 0x000f24000c1e1900 */
[----:B------:R-:W-:Y:S02]  /*07c0*/  IMAD.WIDE.U32 R10, R27, 0x4, R10 ;  /* 0x000000041b0a7825 */ /* 0x000fe400078e000a */
[----:B------:R-:W4:Y:S02]  /*07d0*/  LDG.E R14, desc[UR6][R14.64] ;  /* 0x000000060e0e7981 */ /* 0x000f24000c1e1900 */
[----:B------:R-:W-:-:S02]  /*07e0*/  IMAD.WIDE.U32 R8, R29, 0x4, R8 ;  /* 0x000000041d087825 */ /* 0x000fc400078e0008 */
[----:B------:R-:W5:Y:S04]  /*07f0*/  LDG.E R11, desc[UR6][R10.64] ;  /* 0x000000060a0b7981 */ /* 0x000f68000c1e1900 */
[----:B------:R-:W5:Y:S01]  /*0800*/  LDG.E R8, desc[UR6][R8.64] ;  /* 0x0000000608087981 */ /* 0x000f62000c1e1900 */
[----:B------:R-:W-:Y:S01]  /*0810*/  IADD3 R7, PT, PT, R7, 0x4, RZ ;  /* 0x0000000407077810 */ /* 0x000fe20007ffe0ff */
[----:B--2---:R-:W-:-:S04]  /*0820*/  FFMA R25, R4, R18, R25 ;  /* 0x0000001204197223 */ /* 0x004fc80000000019 */
[----:B---3--:R-:W-:-:S04]  /*0830*/  FFMA R20, R20, R17, R25 ;  /* 0x0000001114147223 */ /* 0x008fc80000000019 */
[----:B----4-:R-:W-:-:S04]  /*0840*/  FFMA R20, R13, R14, R20 ;  /* 0x0000000e0d147223 */ /* 0x010fc80000000014 */
[----:B-----5:R-:W-:-:S07]  /*0850*/  FFMA R25, R11, R8, R20 ;  /* 0x000000080b197223 */ /* 0x020fce0000000014 */
.L_x_3:
[----:B------:R-:W-:Y:S05]  /*0860*/  @!P1 BRA `(.L_x_0) ;  /* 0x0000000000749947 */ /* 0x000fea0003800000 */
[----:B------:R-:W0:Y:S01]  /*0870*/  LDC.64 R16, c[0x0][0x390] ;  /* 0x0000e400ff107b82 */ /* 0x000e220000000a00 */
[----:B------:R-:W-:Y:S02]  /*0880*/  ISETP.NE.AND P0, PT, R24, 0x1, PT ;  /* 0x000000011800780c */ /* 0x000fe40003f05270 */
[----:B------:R-:W-:-:S04]  /*0890*/  LOP3.LUT R4, R2, 0x1, RZ, 0xc0, !PT ;  /* 0x0000000102047812 */ /* 0x000fc800078ec0ff */
[----:B------:R-:W-:Y:S01]  /*08a0*/  ISETP.NE.U32.AND P1, PT, R4, 0x1, PT ;  /* 0x000000010400780c */ /* 0x000fe20003f25070 */
[----:B------:R-:W1:Y:S06]  /*08b0*/  LDC.64 R8, c[0x0][0x398] ;  /* 0x0000e600ff087b82 */ /* 0x000e6c0000000a00 */
[----:B------:R-:W-:Y:S02]  /*08c0*/  @P0 IMAD R15, R3, R2, R7 ;  /* 0x00000002030f0224 */ /* 0x000fe400078e0207 */
[----:B------:R-:W2:Y:S01]  /*08d0*/  LDC.64 R10, c[0x0][0x390] ;  /* 0x0000e400ff0a7b82 */ /* 0x000ea20000000a00 */
[C---:B------:R-:W-:Y:S01]  /*08e0*/  @P0 IMAD R14, R7.reuse, R5, R0 ;  /* 0x00000005070e0224 */ /* 0x040fe200078e0200 */
[----:B------:R-:W-:-:S02]  /*08f0*/  @P0 IADD3 R7, PT, PT, R7, 0x2, RZ ;  /* 0x0000000207070810 */ /* 0x000fc40007ffe0ff */
[C---:B------:R-:W-:Y:S02]  /*0900*/  @P0 IADD3 R21, PT, PT, R15.reuse, 0x1, RZ ;  /* 0x000000010f150810 */ /* 0x040fe40007ffe0ff */
[----:B------:R-:W-:Y:S02]  /*0910*/  @P0 IADD3 R23, PT, PT, R14, R5, RZ ;  /* 0x000000050e170210 */ /* 0x000fe40007ffe0ff */
[----:B------:R-:W3:Y:S01]  /*0920*/  LDC.64 R12, c[0x0][0x398] ;  /* 0x0000e600ff0c7b82 */ /* 0x000ee20000000a00 */
[----:B0-----:R-:W-:-:S04]  /*0930*/  @P0 IMAD.WIDE.U32 R18, R15, 0x4, R16 ;  /* 0x000000040f120825 */ /* 0x001fc800078e0010 */
[----:B------:R-:W-:Y:S01]  /*0940*/  @P0 IMAD.WIDE.U32 R16, R21, 0x4, R16 ;  /* 0x0000000415100825 */ /* 0x000fe200078e0010 */
[----:B------:R-:W4:Y:S03]  /*0950*/  @P0 LDG.E R4, desc[UR6][R18.64] ;  /* 0x0000000612040981 */ /* 0x000f26000c1e1900 */
[----:B-1----:R-:W-:Y:S02]  /*0960*/  @P0 IMAD.WIDE.U32 R14, R14, 0x4, R8 ;  /* 0x000000040e0e0825 */ /* 0x002fe400078e0008 */
[----:B------:R-:W5:Y:S02]  /*0970*/  @P0 LDG.E R17, desc[UR6][R16.64] ;  /* 0x0000000610110981 */ /* 0x000f64000c1e1900 */
[----:B------:R-:W-:Y:S02]  /*0980*/  @!P1 IMAD R21, R3, R2, R7 ;  /* 0x0000000203159224 */ /* 0x000fe400078e0207 */
[----:B------:R-:W-:Y:S01]  /*0990*/  @P0 IMAD.WIDE.U32 R8, R23, 0x4, R8 ;  /* 0x0000000417080825 */ /* 0x000fe200078e0008 */
[----:B------:R-:W4:Y:S03]  /*09a0*/  @P0 LDG.E R14, desc[UR6][R14.64] ;  /* 0x000000060e0e0981 */ /* 0x000f26000c1e1900 */
[----:B------:R-:W-:-:S02]  /*09b0*/  @!P1 IMAD R7, R7, R5, R0 ;  /* 0x0000000507079224 */ /* 0x000fc400078e0200 */
[----:B--2---:R-:W-:Y:S01]  /*09c0*/  @!P1 IMAD.WIDE.U32 R10, R21, 0x4, R10 ;  /* 0x00000004150a9825 */ /* 0x004fe200078e000a */
[----:B------:R-:W5:Y:S03]  /*09d0*/  @P0 LDG.E R8, desc[UR6][R8.64] ;  /* 0x0000000608080981 */ /* 0x000f66000c1e1900 */
[----:B---3--:R-:W-:Y:S02]  /*09e0*/  @!P1 IMAD.WIDE.U32 R12, R7, 0x4, R12 ;  /* 0x00000004070c9825 */ /* 0x008fe400078e000c */
[----:B------:R-:W2:Y:S04]  /*09f0*/  @!P1 LDG.E R10, desc[UR6][R10.64] ;  /* 0x000000060a0a9981 */ /* 0x000ea8000c1e1900 */
[----:B------:R-:W2:Y:S01]  /*0a00*/  @!P1 LDG.E R12, desc[UR6][R12.64] ;  /* 0x000000060c0c9981 */ /* 0x000ea2000c1e1900 */
[----:B----4-:R-:W-:-:S04]  /*0a10*/  @P0 FFMA R4, R4, R14, R25 ;  /* 0x0000000e04040223 */ /* 0x010fc80000000019 */
[----:B-----5:R-:W-:-:S04]  /*0a20*/  @P0 FFMA R25, R17, R8, R4 ;  /* 0x0000000811190223 */ /* 0x020fc80000000004 */
[----:B--2---:R-:W-:-:S07]  /*0a30*/  @!P1 FFMA R25, R10, R12, R25 ;  /* 0x0000000c0a199223 */ /* 0x004fce0000000019 */
.L_x_0:
[----:B------:R-:W0:Y:S01]  /*0a40*/  LDC.64 R6, c[0x0][0x3a8] ;  /* 0x0000ea00ff067b82 */ /* 0x000e220000000a00 */
[----:B------:R-:W-:Y:S01]  /*0a50*/  IMAD R3, R3, R5, R0 ;  /* 0x0000000503037224 */ /* 0x000fe200078e0200 */
[----:B------:R-:W1:Y:S01]  /*0a60*/  LDCU UR5, c[0x0][0x3a0] ;  /* 0x00007400ff0577ac */ /* 0x000e620008000800 */
[----:B------:R-:W2:Y:S02]  /*0a70*/  LDCU UR8, c[0x0][0x38c] ;  /* 0x00007180ff0877ac */ /* 0x000ea40008000800 */
[----:B0-----:R-:W-:-:S05]  /*0a80*/  IMAD.WIDE.U32 R2, R3, 0x4, R6 ;  /* 0x0000000403027825 */ /* 0x001fca00078e0006 */
[----:B------:R-:W1:Y:S02]  /*0a90*/  LDG.E R0, desc[UR6][R2.64] ;  /* 0x0000000602007981 */ /* 0x000e64000c1e1900 */
[----:B-1----:R-:W-:-:S04]  /*0aa0*/  FMUL R0, R0, UR5 ;  /* 0x0000000500007c20 */ /* 0x002fc80008400000 */
[----:B--2---:R-:W-:-:S05]  /*0ab0*/  FFMA R25, R25, UR8, R0 ;  /* 0x0000000819197c23 */ /* 0x004fca0008000000 */
[----:B------:R-:W-:Y:S01]  /*0ac0*/  STG.E desc[UR6][R2.64], R25 ;  /* 0x0000001902007986 */ /* 0x000fe2000c101906 */
[----:B------:R-:W-:Y:S05]  /*0ad0*/  EXIT ;  /* 0x000000000000794d */ /* 0x000fea0003800000 */
.L_x_4:
[----:B------:R-:W-:-:S00]  /*0ae0*/  BRA `(.L_x_4) ;  /* 0xfffffffc00fc7947 */ /* 0x000fc0000383ffff */
[----:B------:R-:W-:-:S00]  /*0af0*/  NOP ;  /* 0x0000000000007918 */ /* 0x000fc00000000000 */
        /* <DEDUP_REMOVED lines=8> */
.L_x_5:


//--------------------- .nv.shared.reserved.0     --------------------------
	.section	.nv.shared.reserved.0,"aw",@nobits
	.weak		__nv_reservedSMEM_offset_0_alias
	.size		__nv_reservedSMEM_offset_0_alias, 0, 64
	.other		__nv_reservedSMEM_offset_0_alias,@"STO_CUDA_RESERVED_SHARED STV_DEFAULT"
__nv_reservedSMEM_offset_0_alias:
	.zero		0
	.zero		64


//--------------------- .nv.constant0._Z30sgemm_global_memory_coalescingiiifPKfS0_fPf --------------------------
	.section	.nv.constant0._Z30sgemm_global_memory_coalescingiiifPKfS0_fPf,"a",@progbits
	.sectionflags	@""
	.align	4
.nv.constant0._Z30sgemm_global_memory_coalescingiiifPKfS0_fPf:
	.zero		944


//--------------------- SYMBOLS --------------------------

	.type		.nv.reservedSmem.offset0,@object
	.size		.nv.reservedSmem.offset0,0x4
